//
// Generated by NVIDIA NVVM Compiler
//
// Compiler Build ID: CL-36424714
// Cuda compilation tools, release 13.0, V13.0.88
// Based on NVVM 20.0.0
//

.version 9.0
.target sm_100
.address_size 64

	// .globl	_Z16multiplicaMatrixPiS_S_i

.visible .entry _Z16multiplicaMatrixPiS_S_i(
	.param .u64 .ptr .align 1 _Z16multiplicaMatrixPiS_S_i_param_0,
	.param .u64 .ptr .align 1 _Z16multiplicaMatrixPiS_S_i_param_1,
	.param .u64 .ptr .align 1 _Z16multiplicaMatrixPiS_S_i_param_2,
	.param .u32 _Z16multiplicaMatrixPiS_S_i_param_3
)
{
	.reg .pred 	%p<10>;
	.reg .b32 	%r<130>;
	.reg .b64 	%rd<65>;

	ld.param.u64 	%rd10, [_Z16multiplicaMatrixPiS_S_i_param_0];
	ld.param.u64 	%rd11, [_Z16multiplicaMatrixPiS_S_i_param_1];
	ld.param.u64 	%rd9, [_Z16multiplicaMatrixPiS_S_i_param_2];
	ld.param.u32 	%r49, [_Z16multiplicaMatrixPiS_S_i_param_3];
	cvta.to.global.u64 	%rd1, %rd11;
	cvta.to.global.u64 	%rd2, %rd10;
	mov.u32 	%r1, %tid.y;
	mov.u32 	%r2, %tid.x;
	setp.lt.s32 	%p1, %r49, 1;
	mov.b32 	%r129, 0;
	@%p1 bra 	$L__BB0_12;
	mul.lo.s32 	%r3, %r49, %r1;
	and.b32  	%r4, %r49, 7;
	setp.lt.u32 	%p2, %r49, 8;
	mov.b32 	%r124, 0;
	mov.u32 	%r129, %r124;
	@%p2 bra 	$L__BB0_4;
	and.b32  	%r124, %r49, 2147483640;
	neg.s32 	%r118, %r124;
	add.s32 	%r117, %r2, %r49;
	shl.b32 	%r8, %r49, 3;
	shl.b32 	%r54, %r49, 1;
	add.s32 	%r116, %r2, %r54;
	mad.lo.s32 	%r115, %r49, 3, %r2;
	shl.b32 	%r55, %r49, 2;
	add.s32 	%r114, %r2, %r55;
	mad.lo.s32 	%r113, %r49, 5, %r2;
	mad.lo.s32 	%r112, %r49, 6, %r2;
	mad.lo.s32 	%r111, %r49, 7, %r2;
	mul.wide.u32 	%rd12, %r2, 4;
	add.s64 	%rd64, %rd1, %rd12;
	mul.wide.u32 	%rd13, %r3, 4;
	add.s64 	%rd14, %rd13, %rd2;
	add.s64 	%rd63, %rd14, 16;
	mov.b32 	%r129, 0;
	mul.wide.u32 	%rd29, %r8, 4;
$L__BB0_3:
	.pragma "nounroll";
	ld.global.u32 	%r56, [%rd63+-16];
	ld.global.u32 	%r57, [%rd64];
	mad.lo.s32 	%r58, %r57, %r56, %r129;
	ld.global.u32 	%r59, [%rd63+-12];
	mul.wide.u32 	%rd15, %r117, 4;
	add.s64 	%rd16, %rd1, %rd15;
	ld.global.u32 	%r60, [%rd16];
	mad.lo.s32 	%r61, %r60, %r59, %r58;
	ld.global.u32 	%r62, [%rd63+-8];
	mul.wide.u32 	%rd17, %r116, 4;
	add.s64 	%rd18, %rd1, %rd17;
	ld.global.u32 	%r63, [%rd18];
	mad.lo.s32 	%r64, %r63, %r62, %r61;
	ld.global.u32 	%r65, [%rd63+-4];
	mul.wide.u32 	%rd19, %r115, 4;
	add.s64 	%rd20, %rd1, %rd19;
	ld.global.u32 	%r66, [%rd20];
	mad.lo.s32 	%r67, %r66, %r65, %r64;
	ld.global.u32 	%r68, [%rd63];
	mul.wide.u32 	%rd21, %r114, 4;
	add.s64 	%rd22, %rd1, %rd21;
	ld.global.u32 	%r69, [%rd22];
	mad.lo.s32 	%r70, %r69, %r68, %r67;
	ld.global.u32 	%r71, [%rd63+4];
	mul.wide.u32 	%rd23, %r113, 4;
	add.s64 	%rd24, %rd1, %rd23;
	ld.global.u32 	%r72, [%rd24];
	mad.lo.s32 	%r73, %r72, %r71, %r70;
	ld.global.u32 	%r74, [%rd63+8];
	mul.wide.u32 	%rd25, %r112, 4;
	add.s64 	%rd26, %rd1, %rd25;
	ld.global.u32 	%r75, [%rd26];
	mad.lo.s32 	%r76, %r75, %r74, %r73;
	ld.global.u32 	%r77, [%rd63+12];
	mul.wide.u32 	%rd27, %r111, 4;
	add.s64 	%rd28, %rd1, %rd27;
	ld.global.u32 	%r78, [%rd28];
	mad.lo.s32 	%r129, %r78, %r77, %r76;
	add.s32 	%r118, %r118, 8;
	add.s32 	%r117, %r117, %r8;
	add.s32 	%r116, %r116, %r8;
	add.s32 	%r115, %r115, %r8;
	add.s32 	%r114, %r114, %r8;
	add.s32 	%r113, %r113, %r8;
	add.s32 	%r112, %r112, %r8;
	add.s32 	%r111, %r111, %r8;
	add.s64 	%rd64, %rd64, %rd29;
	add.s64 	%rd63, %rd63, 32;
	setp.ne.s32 	%p3, %r118, 0;
	@%p3 bra 	$L__BB0_3;
$L__BB0_4:
	setp.eq.s32 	%p4, %r4, 0;
	@%p4 bra 	$L__BB0_12;
	and.b32  	%r36, %r49, 3;
	setp.lt.u32 	%p5, %r4, 4;
	@%p5 bra 	$L__BB0_7;
	add.s32 	%r80, %r124, %r3;
	mul.wide.u32 	%rd30, %r80, 4;
	add.s64 	%rd31, %rd2, %rd30;
	ld.global.u32 	%r81, [%rd31];
	mad.lo.s32 	%r82, %r124, %r49, %r2;
	mul.wide.u32 	%rd32, %r82, 4;
	add.s64 	%rd33, %rd1, %rd32;
	ld.global.u32 	%r83, [%rd33];
	mad.lo.s32 	%r84, %r83, %r81, %r129;
	cvt.u64.u32 	%rd34, %r3;
	cvt.u64.u32 	%rd35, %r124;
	add.s64 	%rd36, %rd35, %rd34;
	shl.b64 	%rd37, %rd36, 2;
	add.s64 	%rd38, %rd2, %rd37;
	ld.global.u32 	%r85, [%rd38+4];
	add.s32 	%r86, %r82, %r49;
	mul.wide.u32 	%rd39, %r86, 4;
	add.s64 	%rd40, %rd1, %rd39;
	ld.global.u32 	%r87, [%rd40];
	mad.lo.s32 	%r88, %r87, %r85, %r84;
	ld.global.u32 	%r89, [%rd38+8];
	add.s32 	%r90, %r86, %r49;
	mul.wide.u32 	%rd41, %r90, 4;
	add.s64 	%rd42, %rd1, %rd41;
	ld.global.u32 	%r91, [%rd42];
	mad.lo.s32 	%r92, %r91, %r89, %r88;
	ld.global.u32 	%r93, [%rd38+12];
	add.s32 	%r94, %r90, %r49;
	mul.wide.u32 	%rd43, %r94, 4;
	add.s64 	%rd44, %rd1, %rd43;
	ld.global.u32 	%r95, [%rd44];
	mad.lo.s32 	%r129, %r95, %r93, %r92;
	add.s32 	%r124, %r124, 4;
$L__BB0_7:
	setp.eq.s32 	%p6, %r36, 0;
	@%p6 bra 	$L__BB0_12;
	setp.eq.s32 	%p7, %r36, 1;
	@%p7 bra 	$L__BB0_10;
	add.s32 	%r97, %r124, %r3;
	mul.wide.u32 	%rd45, %r97, 4;
	add.s64 	%rd46, %rd2, %rd45;
	ld.global.u32 	%r98, [%rd46];
	mad.lo.s32 	%r99, %r124, %r49, %r2;
	mul.wide.u32 	%rd47, %r99, 4;
	add.s64 	%rd48, %rd1, %rd47;
	ld.global.u32 	%r100, [%rd48];
	mad.lo.s32 	%r101, %r100, %r98, %r129;
	cvt.u64.u32 	%rd49, %r3;
	cvt.u64.u32 	%rd50, %r124;
	add.s64 	%rd51, %rd50, %rd49;
	shl.b64 	%rd52, %rd51, 2;
	add.s64 	%rd53, %rd2, %rd52;
	ld.global.u32 	%r102, [%rd53+4];
	add.s32 	%r103, %r99, %r49;
	mul.wide.u32 	%rd54, %r103, 4;
	add.s64 	%rd55, %rd1, %rd54;
	ld.global.u32 	%r104, [%rd55];
	mad.lo.s32 	%r129, %r104, %r102, %r101;
	add.s32 	%r124, %r124, 2;
$L__BB0_10:
	and.b32  	%r105, %r49, 1;
	setp.eq.b32 	%p8, %r105, 1;
	not.pred 	%p9, %p8;
	@%p9 bra 	$L__BB0_12;
	add.s32 	%r106, %r124, %r3;
	mul.wide.u32 	%rd56, %r106, 4;
	add.s64 	%rd57, %rd2, %rd56;
	ld.global.u32 	%r107, [%rd57];
	mad.lo.s32 	%r108, %r124, %r49, %r2;
	mul.wide.u32 	%rd58, %r108, 4;
	add.s64 	%rd59, %rd1, %rd58;
	ld.global.u32 	%r109, [%rd59];
	mad.lo.s32 	%r129, %r109, %r107, %r129;
$L__BB0_12:
	cvta.to.global.u64 	%rd60, %rd9;
	mad.lo.s32 	%r110, %r49, %r1, %r2;
	mul.wide.s32 	%rd61, %r110, 4;
	add.s64 	%rd62, %rd60, %rd61;
	st.global.u32 	[%rd62], %r129;
	ret;

}


// ===== COMPILED SASS (sm_100) =====

	.target	sm_100

	.elftype	@"ET_EXEC"


//--------------------- .note.nv.tkinfo           --------------------------
	.section	.note.nv.tkinfo,"",@"SHT_NOTE"
	.sectionflags	@"SHF_NOTE_NV_TKINFO"
	.tkinfo
        /*0018*/ 	.word	0x00000002
        /*0030*/ 	.string	""
        /*0030*/ 	.string	"ptxas"
        /*0030*/ 	.string	"Cuda compilation tools, release 13.0, V13.0.88"
        /*0030*/ 	.string	"Build cuda_13.0.r13.0/compiler.36424714_0"
        /*0030*/ 	.string	"-arch sm_100 -m 64 "



//--------------------- .note.nv.cuinfo           --------------------------
	.section	.note.nv.cuinfo,"",@"SHT_NOTE"
	.sectionflags	@"SHF_NOTE_NV_CUINFO"
        /*0018*/ 	.short	0x0002
        /*001a*/ 	.short	0x0064
        /*001c*/ 	.short	0x0082
	.zero		2


//--------------------- .nv.info                  --------------------------
	.section	.nv.info,"",@"SHT_CUDA_INFO"
	.align	4


	//----- nvinfo : EIATTR_REGCOUNT
	.align		4
        /*0000*/ 	.byte	0x04, 0x2f
        /*0002*/ 	.short	(.L_1 - .L_0)
	.align		4
.L_0:
        /*0004*/ 	.word	index@(_Z16multiplicaMatrixPiS_S_i)
        /*0008*/ 	.word	0x00000020


	//----- nvinfo : EIATTR_FRAME_SIZE
	.align		4
.L_1:
        /*000c*/ 	.byte	0x04, 0x11
        /*000e*/ 	.short	(.L_3 - .L_2)
	.align		4
.L_2:
        /*0010*/ 	.word	index@(_Z16multiplicaMatrixPiS_S_i)
        /*0014*/ 	.word	0x00000000


	//----- nvinfo : EIATTR_MIN_STACK_SIZE
	.align		4
.L_3:
        /*0018*/ 	.byte	0x04, 0x12
        /*001a*/ 	.short	(.L_5 - .L_4)
	.align		4
.L_4:
        /*001c*/ 	.word	index@(_Z16multiplicaMatrixPiS_S_i)
        /*0020*/ 	.word	0x00000000
.L_5:


//--------------------- .nv.compat                --------------------------
	.section	.nv.compat,"",@"SHT_CUDA_COMPAT_INFO"
	.align	4
        /*0000*/ 	.byte	0x02, 0x09, 0x00, 0x00, 0x02, 0x02, 0x01, 0x00, 0x02, 0x05, 0x05, 0x00, 0x03, 0x07, 0x01, 0x01
        /*0010*/ 	.byte	0x02, 0x03, 0x00, 0x00, 0x02, 0x06, 0x01, 0x00, 0x04, 0x0b, 0x08, 0x00, 0x09, 0x00, 0x00, 0x00
        /*0020*/ 	.byte	0x00, 0x00, 0x00, 0x00


//--------------------- .nv.info._Z16multiplicaMatrixPiS_S_i --------------------------
	.section	.nv.info._Z16multiplicaMatrixPiS_S_i,"",@"SHT_CUDA_INFO"
	.sectionflags	@""
	.align	4


	//----- nvinfo : EIATTR_CUDA_API_VERSION
	.align		4
        /*0000*/ 	.byte	0x04, 0x37
        /*0002*/ 	.short	(.L_7 - .L_6)
.L_6:
        /*0004*/ 	.word	0x00000082


	//----- nvinfo : EIATTR_KPARAM_INFO
	.align		4
.L_7:
        /*0008*/ 	.byte	0x04, 0x17
        /*000a*/ 	.short	(.L_9 - .L_8)
.L_8:
        /*000c*/ 	.word	0x00000000
        /*0010*/ 	.short	0x0003
        /*0012*/ 	.short	0x0018
        /*0014*/ 	.byte	0x00, 0xf0, 0x11, 0x00


	//----- nvinfo : EIATTR_KPARAM_INFO
	.align		4
.L_9:
        /*0018*/ 	.byte	0x04, 0x17
        /*001a*/ 	.short	(.L_11 - .L_10)
.L_10:
        /*001c*/ 	.word	0x00000000
        /*0020*/ 	.short	0x0002
        /*0022*/ 	.short	0x0010
        /*0024*/ 	.byte	0x00, 0xf5, 0x21, 0x00


	//----- nvinfo : EIATTR_KPARAM_INFO
	.align		4
.L_11:
        /*0028*/ 	.byte	0x04, 0x17
        /*002a*/ 	.short	(.L_13 - .L_12)
.L_12:
        /*002c*/ 	.word	0x00000000
        /*0030*/ 	.short	0x0001
        /*0032*/ 	.short	0x0008
        /*0034*/ 	.byte	0x00, 0xf5, 0x21, 0x00


	//----- nvinfo : EIATTR_KPARAM_INFO
	.align		4
.L_13:
        /*0038*/ 	.byte	0x04, 0x17
        /*003a*/ 	.short	(.L_15 - .L_14)
.L_14:
        /*003c*/ 	.word	0x00000000
        /*0040*/ 	.short	0x0000
        /*0042*/ 	.short	0x0000
        /*0044*/ 	.byte	0x00, 0xf5, 0x21, 0x00


	//----- nvinfo : EIATTR_SPARSE_MMA_MASK
	.align		4
.L_15:
        /*0048*/ 	.byte	0x03, 0x50
        /*004a*/ 	.short	0x0000


	//----- nvinfo : EIATTR_MAXREG_COUNT
	.align		4
        /*004c*/ 	.byte	0x03, 0x1b
        /*004e*/ 	.short	0x00ff


	//----- nvinfo : EIATTR_MERCURY_ISA_VERSION
	.align		4
        /*0050*/ 	.byte	0x03, 0x5f
        /*0052*/ 	.short	0x0101


	//----- nvinfo : EIATTR_VRC_CTA_INIT_COUNT
	.align		4
        /*0054*/ 	.byte	0x02, 0x4a
	.zero		1
	.zero		1


	//----- nvinfo : EIATTR_EXIT_INSTR_OFFSETS
	.align		4
        /*0058*/ 	.byte	0x04, 0x1c
        /*005a*/ 	.short	(.L_17 - .L_16)


	//   ....[0]....
.L_16:
        /*005c*/ 	.word	0x00000960


	//----- nvinfo : EIATTR_CBANK_PARAM_SIZE
	.align		4
.L_17:
        /*0060*/ 	.byte	0x03, 0x19
        /*0062*/ 	.short	0x001c


	//----- nvinfo : EIATTR_PARAM_CBANK
	.align		4
        /*0064*/ 	.byte	0x04, 0x0a
        /*0066*/ 	.short	(.L_19 - .L_18)
	.align		4
.L_18:
        /*0068*/ 	.word	index@(.nv.constant0._Z16multiplicaMatrixPiS_S_i)
        /*006c*/ 	.short	0x0380
        /*006e*/ 	.short	0x001c


	//----- nvinfo : EIATTR_SW_WAR
	.align		4
.L_19:
        /*0070*/ 	.byte	0x04, 0x36
        /*0072*/ 	.short	(.L_21 - .L_20)
.L_20:
        /*0074*/ 	.word	0x00000008
.L_21:


//--------------------- .nv.callgraph             --------------------------
	.section	.nv.callgraph,"",@"SHT_CUDA_CALLGRAPH"
	.align	4
	.sectionentsize	8
	.align		4
        /*0000*/ 	.word	0x00000000
	.align		4
        /*0004*/ 	.word	0xffffffff
	.align		4
        /*0008*/ 	.word	0x00000000
	.align		4
        /*000c*/ 	.word	0xfffffffe
	.align		4
        /*0010*/ 	.word	0x00000000
	.align		4
        /*0014*/ 	.word	0xfffffffd
	.align		4
        /*0018*/ 	.word	0x00000000
	.align		4
        /*001c*/ 	.word	0xfffffffc


//--------------------- .text._Z16multiplicaMatrixPiS_S_i --------------------------
	.section	.text._Z16multiplicaMatrixPiS_S_i,"ax",@progbits
	.align	128
        .global         _Z16multiplicaMatrixPiS_S_i
        .type           _Z16multiplicaMatrixPiS_S_i,@function
        .size           _Z16multiplicaMatrixPiS_S_i,(.L_x_5 - _Z16multiplicaMatrixPiS_S_i)
        .other          _Z16multiplicaMatrixPiS_S_i,@"STO_CUDA_ENTRY STV_DEFAULT"
_Z16multiplicaMatrixPiS_S_i:
.text._Z16multiplicaMatrixPiS_S_i:
[----:B------:R-:W-:Y:S08]  /*0000*/  LDC R1, c[0x0][0x37c] ;  /* 0x0000df00ff017b82 */ /* 0x000ff00000000800 */
[----:B------:R-:W0:Y:S01]  /*0010*/  LDC R0, c[0x0][0x398] ;  /* 0x0000e600ff007b82 */ /* 0x000e220000000800 */
[----:B------:R-:W1:Y:S01]  /*0020*/  S2R R3, SR_TID.Y ;  /* 0x0000000000037919 */ /* 0x000e620000002200 */
[----:B------:R-:W2:Y:S01]  /*0030*/  LDCU.64 UR4, c[0x0][0x358] ;  /* 0x00006b00ff0477ac */ /* 0x000ea20008000a00 */
[----:B------:R-:W-:Y:S01]  /*0040*/  HFMA2 R20, -RZ, RZ, 0, 0 ;  /* 0x00000000ff147431 */ /* 0x000fe200000001ff */
[----:B------:R-:W3:Y:S01]  /*0050*/  S2R R5, SR_TID.X ;  /* 0x0000000000057919 */ /* 0x000ee20000002100 */
[----:B0-----:R-:W-:-:S13]  /*0060*/  ISETP.GE.AND P0, PT, R0, 0x1, PT ;  /* 0x000000010000780c */ /* 0x001fda0003f06270 */
[----:B-123--:R-:W-:Y:S05]  /*0070*/  @!P0 BRA `(.L_x_0) ;  /* 0x0000000800288947 */ /* 0x00efea0003800000 */
[C---:B------:R-:W-:Y:S01]  /*0080*/  ISETP.GE.U32.AND P1, PT, R0.reuse, 0x8, PT ;  /* 0x000000080000780c */ /* 0x040fe20003f26070 */
[----:B------:R-:W-:Y:S01]  /*0090*/  IMAD R6, R3, R0, RZ ;  /* 0x0000000003067224 */ /* 0x000fe200078e02ff */
[----:B------:R-:W-:Y:S02]  /*00a0*/  LOP3.LUT R4, R0, 0x7, RZ, 0xc0, !PT ;  /* 0x0000000700047812 */ /* 0x000fe400078ec0ff */
[----:B------:R-:W-:Y:S02]  /*00b0*/  MOV R7, RZ ;  /* 0x000000ff00077202 */ /* 0x000fe40000000f00 */
[----:B------:R-:W-:Y:S02]  /*00c0*/  ISETP.NE.AND P0, PT, R4, RZ, PT ;  /* 0x000000ff0400720c */ /* 0x000fe40003f05270 */
[----:B------:R-:W-:-:S05]  /*00d0*/  MOV R20, RZ ;  /* 0x000000ff00147202 */ /* 0x000fca0000000f00 */
[----:B------:R-:W-:Y:S06]  /*00e0*/  @!P1 BRA `(.L_x_1) ;  /* 0x0000000000fc9947 */ /* 0x000fec0003800000 */
[----:B------:R-:W0:Y:S01]  /*00f0*/  LDC.64 R8, c[0x0][0x380] ;  /* 0x0000e000ff087b82 */ /* 0x000e220000000a00 */
[C---:B------:R-:W-:Y:S01]  /*0100*/  LOP3.LUT R7, R0.reuse, 0x7ffffff8, RZ, 0xc0, !PT ;  /* 0x7ffffff800077812 */ /* 0x040fe200078ec0ff */
[C-C-:B------:R-:W-:Y:S01]  /*0110*/  IMAD R11, R0.reuse, 0x3, R5.reuse ;  /* 0x00000003000b7824 */ /* 0x140fe200078e0205 */
[----:B------:R-:W-:Y:S01]  /*0120*/  IADD3 R2, PT, PT, R5, R0, RZ ;  /* 0x0000000005027210 */ /* 0x000fe20007ffe0ff */
[C-C-:B------:R-:W-:Y:S01]  /*0130*/  IMAD R29, R0.reuse, 0x5, R5.reuse ;  /* 0x00000005001d7824 */ /* 0x140fe200078e0205 */
[C---:B------:R-:W-:Y:S01]  /*0140*/  SHF.L.U32 R10, R0.reuse, 0x3, RZ ;  /* 0x00000003000a7819 */ /* 0x040fe200000006ff */
[C-C-:B------:R-:W-:Y:S01]  /*0150*/  IMAD R26, R0.reuse, 0x6, R5.reuse ;  /* 0x00000006001a7824 */ /* 0x140fe200078e0205 */
[C---:B------:R-:W-:Y:S01]  /*0160*/  LEA R27, R0.reuse, R5, 0x2 ;  /* 0x00000005001b7211 */ /* 0x040fe200078e10ff */
[----:B------:R-:W1:Y:S01]  /*0170*/  LDC.64 R12, c[0x0][0x388] ;  /* 0x0000e200ff0c7b82 */ /* 0x000e620000000a00 */
[----:B------:R-:W-:Y:S01]  /*0180*/  IMAD R28, R0, 0x7, R5 ;  /* 0x00000007001c7824 */ /* 0x000fe200078e0205 */
[----:B------:R-:W-:Y:S01]  /*0190*/  MOV R20, RZ ;  /* 0x000000ff00147202 */ /* 0x000fe20000000f00 */
[----:B0-----:R-:W-:-:S03]  /*01a0*/  IMAD.WIDE.U32 R8, R6, 0x4, R8 ;  /* 0x0000000406087825 */ /* 0x001fc600078e0008 */
[----:B------:R-:W-:Y:S01]  /*01b0*/  IADD3 R19, P1, PT, R8, 0x10, RZ ;  /* 0x0000001008137810 */ /* 0x000fe20007f3e0ff */
[----:B------:R-:W-:Y:S02]  /*01c0*/  IMAD.MOV R8, RZ, RZ, -R7 ;  /* 0x000000ffff087224 */ /* 0x000fe400078e0a07 */
[----:B-1----:R-:W-:Y:S01]  /*01d0*/  IMAD.WIDE.U32 R16, R5, 0x4, R12 ;  /* 0x0000000405107825 */ /* 0x002fe200078e000c */
[----:B------:R-:W-:Y:S02]  /*01e0*/  IADD3.X R22, PT, PT, RZ, R9, RZ, P1, !PT ;  /* 0x00000009ff167210 */ /* 0x000fe40000ffe4ff */
[----:B------:R-:W-:-:S07]  /*01f0*/  LEA R9, R0, R5, 0x1 ;  /* 0x0000000500097211 */ /* 0x000fce00078e08ff */
.L_x_2:
[----:B------:R-:W-:Y:S02]  /*0200*/  MOV R14, R19 ;  /* 0x00000013000e7202 */ /* 0x000fe40000000f00 */
[----:B------:R-:W-:Y:S01]  /*0210*/  MOV R15, R22 ;  /* 0x00000016000f7202 */ /* 0x000fe20000000f00 */
[--C-:B------:R-:W-:Y:S01]  /*0220*/  IMAD.WIDE.U32 R18, R2, 0x4, R12.reuse ;  /* 0x0000000402127825 */ /* 0x100fe200078e000c */
[----:B------:R-:W2:Y:S04]  /*0230*/  LDG.E R22, desc[UR4][R16.64] ;  /* 0x0000000410167981 */ /* 0x000ea8000c1e1900 */
[----:B------:R-:W2:Y:S04]  /*0240*/  LDG.E R21, desc[UR4][R14.64+-0x10] ;  /* 0xfffff0040e157981 */ /* 0x000ea8000c1e1900 */
[----:B------:R-:W3:Y:S04]  /*0250*/  LDG.E R18, desc[UR4][R18.64] ;  /* 0x0000000412127981 */ /* 0x000ee8000c1e1900 */
[----:B------:R-:W3:Y:S01]  /*0260*/  LDG.E R23, desc[UR4][R14.64+-0xc] ;  /* 0xfffff4040e177981 */ /* 0x000ee2000c1e1900 */
[----:B------:R-:W-:-:S06]  /*0270*/  IMAD.WIDE.U32 R24, R9, 0x4, R12 ;  /* 0x0000000409187825 */ /* 0x000fcc00078e000c */
[----:B------:R-:W4:Y:S04]  /*0280*/  LDG.E R24, desc[UR4][R24.64] ;  /* 0x0000000418187981 */ /* 0x000f28000c1e1900 */
[----:B------:R-:W5:Y:S01]  /*0290*/  LDG.E R25, desc[UR4][R14.64+0x4] ;  /* 0x000004040e197981 */ /* 0x000f62000c1e1900 */
[----:B--2---:R-:W-:-:S03]  /*02a0*/  IMAD R20, R21, R22, R20 ;  /* 0x0000001615147224 */ /* 0x004fc600078e0214 */
[----:B------:R-:W4:Y:S01]  /*02b0*/  LDG.E R21, desc[UR4][R14.64+-0x8] ;  /* 0xfffff8040e157981 */ /* 0x000f22000c1e1900 */
[----:B---3--:R-:W-:Y:S02]  /*02c0*/  IMAD R20, R23, R18, R20 ;  /* 0x0000001217147224 */ /* 0x008fe400078e0214 */
[----:B------:R-:W-:-:S06]  /*02d0*/  IMAD.WIDE.U32 R22, R11, 0x4, R12 ;  /* 0x000000040b167825 */ /* 0x000fcc00078e000c */
[----:B------:R-:W2:Y:S04]  /*02e0*/  LDG.E R22, desc[UR4][R22.64] ;  /* 0x0000000416167981 */ /* 0x000ea8000c1e1900 */
[----:B------:R-:W2:Y:S01]  /*02f0*/  LDG.E R23, desc[UR4][R14.64+-0x4] ;  /* 0xfffffc040e177981 */ /* 0x000ea2000c1e1900 */
[----:B------:R-:W-:-:S06]  /*0300*/  IMAD.WIDE.U32 R18, R27, 0x4, R12 ;  /* 0x000000041b127825 */ /* 0x000fcc00078e000c */
[----:B------:R-:W3:Y:S04]  /*0310*/  LDG.E R18, desc[UR4][R18.64] ;  /* 0x0000000412127981 */ /* 0x000ee8000c1e1900 */
[----:B------:R-:W3:Y:S01]  /*0320*/  LDG.E R19, desc[UR4][R14.64] ;  /* 0x000000040e137981 */ /* 0x000ee2000c1e1900 */
[----:B----4-:R-:W-:-:S04]  /*0330*/  IMAD R20, R21, R24, R20 ;  /* 0x0000001815147224 */ /* 0x010fc800078e0214 */
[----:B--2---:R-:W-:Y:S02]  /*0340*/  IMAD R22, R23, R22, R20 ;  /* 0x0000001617167224 */ /* 0x004fe400078e0214 */
[----:B------:R-:W-:-:S06]  /*0350*/  IMAD.WIDE.U32 R20, R29, 0x4, R12 ;  /* 0x000000041d147825 */ /* 0x000fcc00078e000c */
[----:B------:R-:W5:Y:S01]  /*0360*/  LDG.E R20, desc[UR4][R20.64] ;  /* 0x0000000414147981 */ /* 0x000f62000c1e1900 */
[----:B---3--:R-:W-:-:S03]  /*0370*/  IMAD R24, R19, R18, R22 ;  /* 0x0000001213187224 */ /* 0x008fc600078e0216 */
[----:B------:R-:W2:Y:S01]  /*0380*/  LDG.E R21, desc[UR4][R14.64+0xc] ;  /* 0x00000c040e157981 */ /* 0x000ea2000c1e1900 */
[----:B------:R-:W-:-:S03]  /*0390*/  IMAD.WIDE.U32 R22, R26, 0x4, R12 ;  /* 0x000000041a167825 */ /* 0x000fc600078e000c */
[----:B------:R-:W3:Y:S04]  /*03a0*/  LDG.E R19, desc[UR4][R14.64+0x8] ;  /* 0x000008040e137981 */ /* 0x000ee8000c1e1900 */
[----:B------:R-:W3:Y:S01]  /*03b0*/  LDG.E R22, desc[UR4][R22.64] ;  /* 0x0000000416167981 */ /* 0x000ee2000c1e1900 */
[----:B-----5:R-:W-:Y:S02]  /*03c0*/  IMAD R18, R25, R20, R24 ;  /* 0x0000001419127224 */ /* 0x020fe400078e0218 */
[----:B------:R-:W-:-:S06]  /*03d0*/  IMAD.WIDE.U32 R24, R28, 0x4, R12 ;  /* 0x000000041c187825 */ /* 0x000fcc00078e000c */
[----:B------:R-:W2:Y:S01]  /*03e0*/  LDG.E R24, desc[UR4][R24.64] ;  /* 0x0000000418187981 */ /* 0x000ea2000c1e1900 */
[----:B------:R-:W-:Y:S01]  /*03f0*/  IADD3 R8, PT, PT, R8, 0x8, RZ ;  /* 0x0000000808087810 */ /* 0x000fe20007ffe0ff */
[----:B---3--:R-:W-:Y:S01]  /*0400*/  IMAD R18, R19, R22, R18 ;  /* 0x0000001613127224 */ /* 0x008fe200078e0212 */
[----:B------:R-:W-:-:S04]  /*0410*/  IADD3 R19, P1, PT, R14, 0x20, RZ ;  /* 0x000000200e137810 */ /* 0x000fc80007f3e0ff */
[----:B------:R-:W-:Y:S02]  /*0420*/  IADD3.X R22, PT, PT, RZ, R15, RZ, P1, !PT ;  /* 0x0000000fff167210 */ /* 0x000fe40000ffe4ff */
[----:B------:R-:W-:Y:S01]  /*0430*/  ISETP.NE.AND P1, PT, R8, RZ, PT ;  /* 0x000000ff0800720c */ /* 0x000fe20003f25270 */
[C---:B------:R-:W-:Y:S01]  /*0440*/  IMAD.IADD R11, R10.reuse, 0x1, R11 ;  /* 0x000000010a0b7824 */ /* 0x040fe200078e020b */
[C---:B------:R-:W-:Y:S01]  /*0450*/  IADD3 R2, PT, PT, R10.reuse, R2, RZ ;  /* 0x000000020a027210 */ /* 0x040fe20007ffe0ff */
[C---:B------:R-:W-:Y:S01]  /*0460*/  IMAD.WIDE.U32 R16, R10.reuse, 0x4, R16 ;  /* 0x000000040a107825 */ /* 0x040fe200078e0010 */
[C---:B------:R-:W-:Y:S02]  /*0470*/  IADD3 R9, PT, PT, R10.reuse, R9, RZ ;  /* 0x000000090a097210 */ /* 0x040fe40007ffe0ff */
[C---:B------:R-:W-:Y:S02]  /*0480*/  IADD3 R27, PT, PT, R10.reuse, R27, RZ ;  /* 0x0000001b0a1b7210 */ /* 0x040fe40007ffe0ff */
[----:B------:R-:W-:-:S02]  /*0490*/  IADD3 R29, PT, PT, R10, R29, RZ ;  /* 0x0000001d0a1d7210 */ /* 0x000fc40007ffe0ff */
[C---:B------:R-:W-:Y:S02]  /*04a0*/  IADD3 R26, PT, PT, R10.reuse, R26, RZ ;  /* 0x0000001a0a1a7210 */ /* 0x040fe40007ffe0ff */
[----:B------:R-:W-:Y:S01]  /*04b0*/  IADD3 R28, PT, PT, R10, R28, RZ ;  /* 0x0000001c0a1c7210 */ /* 0x000fe20007ffe0ff */
[----:B--2---:R-:W-:Y:S01]  /*04c0*/  IMAD R20, R21, R24, R18 ;  /* 0x0000001815147224 */ /* 0x004fe200078e0212 */
[----:B------:R-:W-:Y:S06]  /*04d0*/  @P1 BRA `(.L_x_2) ;  /* 0xfffffffc00481947 */ /* 0x000fec000383ffff */
.L_x_1:
[----:B------:R-:W-:Y:S05]  /*04e0*/  @!P0 BRA `(.L_x_0) ;  /* 0x00000004000c8947 */ /* 0x000fea0003800000 */
[----:B------:R-:W-:Y:S02]  /*04f0*/  ISETP.GE.U32.AND P1, PT, R4, 0x4, PT ;  /* 0x000000040400780c */ /* 0x000fe40003f26070 */
[----:B------:R-:W-:-:S04]  /*0500*/  LOP3.LUT R2, R0, 0x3, RZ, 0xc0, !PT ;  /* 0x0000000300027812 */ /* 0x000fc800078ec0ff */
[----:B------:R-:W-:-:S07]  /*0510*/  ISETP.NE.AND P0, PT, R2, RZ, PT ;  /* 0x000000ff0200720c */ /* 0x000fce0003f05270 */
[----:B------:R-:W-:Y:S06]  /*0520*/  @!P1 BRA `(.L_x_3) ;  /* 0x0000000000789947 */ /* 0x000fec0003800000 */
[----:B------:R-:W0:Y:S01]  /*0530*/  LDC.64 R16, c[0x0][0x380] ;  /* 0x0000e000ff107b82 */ /* 0x000e220000000a00 */
[----:B------:R-:W1:Y:S01]  /*0540*/  LDCU.64 UR6, c[0x0][0x380] ;  /* 0x00007000ff0677ac */ /* 0x000e620008000a00 */
[-C--:B------:R-:W-:Y:S01]  /*0550*/  IMAD R15, R7, R0.reuse, R5 ;  /* 0x00000000070f7224 */ /* 0x080fe200078e0205 */
[CC--:B------:R-:W-:Y:S02]  /*0560*/  IADD3 R11, PT, PT, R6.reuse, R7.reuse, RZ ;  /* 0x00000007060b7210 */ /* 0x0c0fe40007ffe0ff */
[----:B------:R-:W-:Y:S02]  /*0570*/  IADD3 R4, P1, PT, R6, R7, RZ ;  /* 0x0000000706047210 */ /* 0x000fe40007f3e0ff */
[----:B------:R-:W-:Y:S01]  /*0580*/  IADD3 R19, PT, PT, R15, R0, RZ ;  /* 0x000000000f137210 */ /* 0x000fe20007ffe0ff */
[----:B------:R-:W2:Y:S04]  /*0590*/  LDC.64 R8, c[0x0][0x388] ;  /* 0x0000e200ff087b82 */ /* 0x000ea80000000a00 */
[----:B------:R-:W-:-:S02]  /*05a0*/  IMAD.IADD R21, R19, 0x1, R0 ;  /* 0x0000000113157824 */ /* 0x000fc400078e0200 */
[----:B0-----:R-:W-:Y:S01]  /*05b0*/  IMAD.WIDE.U32 R16, R11, 0x4, R16 ;  /* 0x000000040b107825 */ /* 0x001fe200078e0010 */
[----:B------:R-:W-:Y:S02]  /*05c0*/  IADD3.X R11, PT, PT, RZ, RZ, RZ, P1, !PT ;  /* 0x000000ffff0b7210 */ /* 0x000fe40000ffe4ff */
[----:B-1----:R-:W-:-:S03]  /*05d0*/  LEA R10, P1, R4, UR6, 0x2 ;  /* 0x00000006040a7c11 */ /* 0x002fc6000f8210ff */
[----:B------:R-:W3:Y:S01]  /*05e0*/  LDG.E R17, desc[UR4][R16.64] ;  /* 0x0000000410117981 */ /* 0x000ee2000c1e1900 */
[----:B------:R-:W-:Y:S01]  /*05f0*/  LEA.HI.X R11, R4, UR7, R11, 0x2, P1 ;  /* 0x00000007040b7c11 */ /* 0x000fe200088f140b */
[----:B--2---:R-:W-:-:S04]  /*0600*/  IMAD.WIDE.U32 R14, R15, 0x4, R8 ;  /* 0x000000040f0e7825 */ /* 0x004fc800078e0008 */
[--C-:B------:R-:W-:Y:S01]  /*0610*/  IMAD.WIDE.U32 R12, R19, 0x4, R8.reuse ;  /* 0x00000004130c7825 */ /* 0x100fe200078e0008 */
[----:B------:R-:W2:Y:S03]  /*0620*/  LDG.E R4, desc[UR4][R10.64+0x4] ;  /* 0x000004040a047981 */ /* 0x000ea6000c1e1900 */
[C---:B------:R-:W-:Y:S01]  /*0630*/  IMAD.WIDE.U32 R18, R21.reuse, 0x4, R8 ;  /* 0x0000000415127825 */ /* 0x040fe200078e0008 */
[----:B------:R-:W3:Y:S01]  /*0640*/  LDG.E R14, desc[UR4][R14.64] ;  /* 0x000000040e0e7981 */ /* 0x000ee2000c1e1900 */
[----:B------:R-:W-:-:S03]  /*0650*/  IADD3 R21, PT, PT, R21, R0, RZ ;  /* 0x0000000015157210 */ /* 0x000fc60007ffe0ff */
[----:B------:R-:W2:Y:S02]  /*0660*/  LDG.E R12, desc[UR4][R12.64] ;  /* 0x000000040c0c7981 */ /* 0x000ea4000c1e1900 */
[----:B------:R-:W-:Y:S02]  /*0670*/  IMAD.WIDE.U32 R8, R21, 0x4, R8 ;  /* 0x0000000415087825 */ /* 0x000fe400078e0008 */
[----:B------:R-:W4:Y:S04]  /*0680*/  LDG.E R18, desc[UR4][R18.64] ;  /* 0x0000000412127981 */ /* 0x000f28000c1e1900 */
[----:B------:R-:W4:Y:S04]  /*0690*/  LDG.E R21, desc[UR4][R10.64+0x8] ;  /* 0x000008040a157981 */ /* 0x000f28000c1e1900 */
[----:B------:R-:W5:Y:S04]  /*06a0*/  LDG.E R23, desc[UR4][R10.64+0xc] ;  /* 0x00000c040a177981 */ /* 0x000f68000c1e1900 */
[----:B------:R-:W5:Y:S01]  /*06b0*/  LDG.E R8, desc[UR4][R8.64] ;  /* 0x0000000408087981 */ /* 0x000f62000c1e1900 */
[----:B------:R-:W-:Y:S01]  /*06c0*/  IADD3 R7, PT, PT, R7, 0x4, RZ ;  /* 0x0000000407077810 */ /* 0x000fe20007ffe0ff */
[----:B---3--:R-:W-:-:S04]  /*06d0*/  IMAD R17, R17, R14, R20 ;  /* 0x0000000e11117224 */ /* 0x008fc800078e0214 */
[----:B--2---:R-:W-:-:S04]  /*06e0*/  IMAD R4, R4, R12, R17 ;  /* 0x0000000c04047224 */ /* 0x004fc800078e0211 */
[----:B----4-:R-:W-:-:S04]  /*06f0*/  IMAD R4, R21, R18, R4 ;  /* 0x0000001215047224 */ /* 0x010fc800078e0204 */
[----:B-----5:R-:W-:-:S07]  /*0700*/  IMAD R20, R23, R8, R4 ;  /* 0x0000000817147224 */ /* 0x020fce00078e0204 */
.L_x_3:
[----:B------:R-:W-:Y:S05]  /*0710*/  @!P0 BRA `(.L_x_0) ;  /* 0x0000000000808947 */ /* 0x000fea0003800000 */
[----:B------:R-:W-:Y:S01]  /*0720*/  ISETP.NE.AND P1, PT, R2, 0x1, PT ;  /* 0x000000010200780c */ /* 0x000fe20003f25270 */
[----:B------:R-:W0:Y:S01]  /*0730*/  LDC.64 R18, c[0x0][0x380] ;  /* 0x0000e000ff127b82 */ /* 0x000e220000000a00 */
[----:B------:R-:W-:-:S04]  /*0740*/  LOP3.LUT R2, R0, 0x1, RZ, 0xc0, !PT ;  /* 0x0000000100027812 */ /* 0x000fc800078ec0ff */
[----:B------:R-:W-:-:S03]  /*0750*/  ISETP.NE.U32.AND P0, PT, R2, 0x1, PT ;  /* 0x000000010200780c */ /* 0x000fc60003f05070 */
[----:B------:R-:W1:Y:S04]  /*0760*/  LDC.64 R14, c[0x0][0x388] ;  /* 0x0000e200ff0e7b82 */ /* 0x000e680000000a00 */
[CC--:B------:R-:W-:Y:S01]  /*0770*/  @P1 IADD3 R17, PT, PT, R6.reuse, R7.reuse, RZ ;  /* 0x0000000706111210 */ /* 0x0c0fe20007ffe0ff */
[CC--:B------:R-:W-:Y:S01]  /*0780*/  @P1 IMAD R21, R7.reuse, R0.reuse, R5 ;  /* 0x0000000007151224 */ /* 0x0c0fe200078e0205 */
[----:B------:R-:W-:Y:S02]  /*0790*/  @P1 IADD3 R2, P2, PT, R6, R7, RZ ;  /* 0x0000000706021210 */ /* 0x000fe40007f5e0ff */
[----:B------:R-:W2:Y:S01]  /*07a0*/  @P1 LDC.64 R12, c[0x0][0x380] ;  /* 0x0000e000ff0c1b82 */ /* 0x000ea20000000a00 */
[----:B------:R-:W-:Y:S02]  /*07b0*/  @P1 IADD3 R7, PT, PT, R7, 0x2, RZ ;  /* 0x0000000207071810 */ /* 0x000fe40007ffe0ff */
[----:B------:R-:W-:-:S02]  /*07c0*/  @P1 IADD3 R23, PT, PT, R21, R0, RZ ;  /* 0x0000000015171210 */ /* 0x000fc40007ffe0ff */
[----:B------:R-:W-:-:S03]  /*07d0*/  @P1 IADD3.X R4, PT, PT, RZ, RZ, RZ, P2, !PT ;  /* 0x000000ffff041210 */ /* 0x000fc600017fe4ff */
[----:B------:R-:W3:Y:S01]  /*07e0*/  LDC.64 R8, c[0x0][0x380] ;  /* 0x0000e000ff087b82 */ /* 0x000ee20000000a00 */
[----:B0-----:R-:W-:-:S06]  /*07f0*/  @P1 IMAD.WIDE.U32 R18, R17, 0x4, R18 ;  /* 0x0000000411121825 */ /* 0x001fcc00078e0012 */
[----:B------:R-:W4:Y:S01]  /*0800*/  @P1 LDG.E R19, desc[UR4][R18.64] ;  /* 0x0000000412131981 */ /* 0x000f22000c1e1900 */
[----:B------:R-:W0:Y:S01]  /*0810*/  LDC.64 R10, c[0x0][0x388] ;  /* 0x0000e200ff0a7b82 */ /* 0x000e220000000a00 */
[----:B-1----:R-:W-:Y:S01]  /*0820*/  @P1 IMAD.WIDE.U32 R16, R21, 0x4, R14 ;  /* 0x0000000415101825 */ /* 0x002fe200078e000e */
[----:B------:R-:W-:-:S03]  /*0830*/  @!P0 IADD3 R21, PT, PT, R6, R7, RZ ;  /* 0x0000000706158210 */ /* 0x000fc60007ffe0ff */
[----:B------:R-:W-:Y:S02]  /*0840*/  @P1 IMAD.WIDE.U32 R14, R23, 0x4, R14 ;  /* 0x00000004170e1825 */ /* 0x000fe400078e000e */
[----:B------:R-:W4:Y:S01]  /*0850*/  @P1 LDG.E R16, desc[UR4][R16.64] ;  /* 0x0000000410101981 */ /* 0x000f22000c1e1900 */
[C---:B--2---:R-:W-:Y:S01]  /*0860*/  @P1 LEA R12, P2, R2.reuse, R12, 0x2 ;  /* 0x0000000c020c1211 */ /* 0x044fe200078410ff */
[----:B------:R-:W-:Y:S02]  /*0870*/  @!P0 IMAD R7, R7, R0, R5 ;  /* 0x0000000007078224 */ /* 0x000fe400078e0205 */
[----:B------:R-:W2:Y:S01]  /*0880*/  @P1 LDG.E R14, desc[UR4][R14.64] ;  /* 0x000000040e0e1981 */ /* 0x000ea2000c1e1900 */
[----:B------:R-:W-:Y:S01]  /*0890*/  @P1 LEA.HI.X R13, R2, R13, R4, 0x2, P2 ;  /* 0x0000000d020d1211 */ /* 0x000fe200010f1404 */
[----:B---3--:R-:W-:-:S04]  /*08a0*/  @!P0 IMAD.WIDE.U32 R8, R21, 0x4, R8 ;  /* 0x0000000415088825 */ /* 0x008fc800078e0008 */
[----:B------:R-:W2:Y:S04]  /*08b0*/  @P1 LDG.E R12, desc[UR4][R12.64+0x4] ;  /* 0x000004040c0c1981 */ /* 0x000ea8000c1e1900 */
[----:B------:R-:W3:Y:S01]  /*08c0*/  @!P0 LDG.E R9, desc[UR4][R8.64] ;  /* 0x0000000408098981 */ /* 0x000ee2000c1e1900 */
[----:B0-----:R-:W-:-:S06]  /*08d0*/  @!P0 IMAD.WIDE.U32 R10, R7, 0x4, R10 ;  /* 0x00000004070a8825 */ /* 0x001fcc00078e000a */
[----:B------:R-:W3:Y:S01]  /*08e0*/  @!P0 LDG.E R10, desc[UR4][R10.64] ;  /* 0x000000040a0a8981 */ /* 0x000ee2000c1e1900 */
[----:B----4-:R-:W-:-:S04]  /*08f0*/  @P1 IMAD R19, R19, R16, R20 ;  /* 0x0000001013131224 */ /* 0x010fc800078e0214 */
[----:B--2---:R-:W-:-:S04]  /*0900*/  @P1 IMAD R20, R12, R14, R19 ;  /* 0x0000000e0c141224 */ /* 0x004fc800078e0213 */
[----:B---3--:R-:W-:-:S07]  /*0910*/  @!P0 IMAD R20, R9, R10, R20 ;  /* 0x0000000a09148224 */ /* 0x008fce00078e0214 */
.L_x_0:
[----:B------:R-:W0:Y:S01]  /*0920*/  LDC.64 R6, c[0x0][0x390] ;  /* 0x0000e400ff067b82 */ /* 0x000e220000000a00 */
[----:B------:R-:W-:-:S04]  /*0930*/  IMAD R3, R3, R0, R5 ;  /* 0x0000000003037224 */ /* 0x000fc800078e0205 */
[----:B0-----:R-:W-:-:S05]  /*0940*/  IMAD.WIDE R2, R3, 0x4, R6 ;  /* 0x0000000403027825 */ /* 0x001fca00078e0206 */
[----:B------:R-:W-:Y:S01]  /*0950*/  STG.E desc[UR4][R2.64], R20 ;  /* 0x0000001402007986 */ /* 0x000fe2000c101904 */
[----:B------:R-:W-:Y:S05]  /*0960*/  EXIT ;  /* 0x000000000000794d */ /* 0x000fea0003800000 */
.L_x_4:
[----:B------:R-:W-:-:S00]  /*0970*/  BRA `(.L_x_4) ;  /* 0xfffffffc00fc7947 */ /* 0x000fc0000383ffff */
[----:B------:R-:W-:-:S00]  /*0980*/  NOP ;  /* 0x0000000000007918 */ /* 0x000fc00000000000 */
[----:B------:R-:W-:-:S00]  /*0990*/  NOP ;  /* 0x0000000000007918 */ /* 0x000fc00000000000 */
[----:B------:R-:W-:-:S00]  /*09a0*/  NOP ;  /* 0x0000000000007918 */ /* 0x000fc00000000000 */
[----:B------:R-:W-:-:S00]  /*09b0*/  NOP ;  /* 0x0000000000007918 */ /* 0x000fc00000000000 */
[----:B------:R-:W-:-:S00]  /*09c0*/  NOP ;  /* 0x0000000000007918 */ /* 0x000fc00000000000 */
[----:B------:R-:W-:-:S00]  /*09d0*/  NOP ;  /* 0x0000000000007918 */ /* 0x000fc00000000000 */
[----:B------:R-:W-:-:S00]  /*09e0*/  NOP ;  /* 0x0000000000007918 */ /* 0x000fc00000000000 */
[----:B------:R-:W-:-:S00]  /*09f0*/  NOP ;  /* 0x0000000000007918 */ /* 0x000fc00000000000 */
.L_x_5:


//--------------------- .nv.shared.reserved.0     --------------------------
	.section	.nv.shared.reserved.0,"aw",@nobits
	.weak		__nv_reservedSMEM_offset_0_alias
	.size		__nv_reservedSMEM_offset_0_alias, 0, 64
	.other		__nv_reservedSMEM_offset_0_alias,@"STO_CUDA_RESERVED_SHARED STV_DEFAULT"
__nv_reservedSMEM_offset_0_alias:
	.zero		0
	.zero		64


//--------------------- .nv.constant0._Z16multiplicaMatrixPiS_S_i --------------------------
	.section	.nv.constant0._Z16multiplicaMatrixPiS_S_i,"a",@progbits
	.sectionflags	@""
	.align	4
.nv.constant0._Z16multiplicaMatrixPiS_S_i:
	.zero		924


//--------------------- SYMBOLS --------------------------

	.type		.nv.reservedSmem.offset0,@object
	.size		.nv.reservedSmem.offset0,0x4
